	.headerflags	@"EF_CUDA_TEXMODE_UNIFIED EF_CUDA_64BIT_ADDRESS EF_CUDA_ACCELERATORS EF_CUDA_SM90 EF_CUDA_VIRTUAL_SM(EF_CUDA_SM90)"
	.elftype	@"ET_EXEC"


//--------------------- .nv.info                  --------------------------
	.section	.nv.info,"",@"SHT_CUDA_INFO"
	.align	4


	//----- nvinfo : EIATTR_REGCOUNT
	.align		4
        /*0000*/ 	.byte	0x04, 0x2f
        /*0002*/ 	.short	(.L_1 - .L_0)
	.align		4
.L_0:
        /*0004*/ 	.word	index@(triton_poi_fused_7)
        /*0008*/ 	.word	0x0000001b


	//----- nvinfo : EIATTR_MIN_STACK_SIZE
	.align		4
.L_1:
        /*000c*/ 	.byte	0x04, 0x12
        /*000e*/ 	.short	(.L_3 - .L_2)
	.align		4
.L_2:
        /*0010*/ 	.word	index@(triton_poi_fused_7)
        /*0014*/ 	.word	0x00000000


	//----- nvinfo : EIATTR_FRAME_SIZE
	.align		4
.L_3:
        /*0018*/ 	.byte	0x04, 0x11
        /*001a*/ 	.short	(.L_5 - .L_4)
	.align		4
.L_4:
        /*001c*/ 	.word	index@(triton_poi_fused_7)
        /*0020*/ 	.word	0x00000000


	//----- nvinfo : EIATTR_MIN_STACK_SIZE
	.align		4
.L_5:
        /*0024*/ 	.byte	0x04, 0x12
        /*0026*/ 	.short	(.L_7 - .L_6)
	.align		4
.L_6:
        /*0028*/ 	.word	index@(triton_poi_fused_7)
        /*002c*/ 	.word	0x00000000
.L_7:


//--------------------- .nv.info.triton_poi_fused_7 --------------------------
	.section	.nv.info.triton_poi_fused_7,"",@"SHT_CUDA_INFO"
	.sectionflags	@""
	.align	4


	//----- nvinfo : EIATTR_CUDA_API_VERSION
	.align		4
        /*0000*/ 	.byte	0x04, 0x37
        /*0002*/ 	.short	(.L_9 - .L_8)
.L_8:
        /*0004*/ 	.word	0x0000007c


	//----- nvinfo : EIATTR_KPARAM_INFO
	.align		4
.L_9:
        /*0008*/ 	.byte	0x04, 0x17
        /*000a*/ 	.short	(.L_11 - .L_10)
.L_10:
        /*000c*/ 	.word	0x00000000
        /*0010*/ 	.short	0x0003
        /*0012*/ 	.short	0x0014
        /*0014*/ 	.byte	0x00, 0xf0, 0x11, 0x00


	//----- nvinfo : EIATTR_KPARAM_INFO
	.align		4
.L_11:
        /*0018*/ 	.byte	0x04, 0x17
        /*001a*/ 	.short	(.L_13 - .L_12)
.L_12:
        /*001c*/ 	.word	0x00000000
        /*0020*/ 	.short	0x0002
        /*0022*/ 	.short	0x0010
        /*0024*/ 	.byte	0x00, 0xf0, 0x11, 0x00


	//----- nvinfo : EIATTR_KPARAM_INFO
	.align		4
.L_13:
        /*0028*/ 	.byte	0x04, 0x17
        /*002a*/ 	.short	(.L_15 - .L_14)
.L_14:
        /*002c*/ 	.word	0x00000000
        /*0030*/ 	.short	0x0001
        /*0032*/ 	.short	0x0008
        /*0034*/ 	.byte	0x00, 0xf4, 0x21, 0x00


	//----- nvinfo : EIATTR_KPARAM_INFO
	.align		4
.L_15:
        /*0038*/ 	.byte	0x04, 0x17
        /*003a*/ 	.short	(.L_17 - .L_16)
.L_16:
        /*003c*/ 	.word	0x00000000
        /*0040*/ 	.short	0x0000
        /*0042*/ 	.short	0x0000
        /*0044*/ 	.byte	0x00, 0xf4, 0x21, 0x00


	//----- nvinfo : EIATTR_SPARSE_MMA_MASK
	.align		4
.L_17:
        /*0048*/ 	.byte	0x03, 0x50
        /*004a*/ 	.short	0x0000


	//----- nvinfo : EIATTR_MAXREG_COUNT
	.align		4
        /*004c*/ 	.byte	0x03, 0x1b
        /*004e*/ 	.short	0x00ff


	//----- nvinfo : EIATTR_EXIT_INSTR_OFFSETS
	.align		4
        /*0050*/ 	.byte	0x04, 0x1c
        /*0052*/ 	.short	(.L_19 - .L_18)


	//   ....[0]....
.L_18:
        /*0054*/ 	.word	0x000004f0


	//   ....[1]....
        /*0058*/ 	.word	0x00000540


	//----- nvinfo : EIATTR_REQNTID
	.align		4
.L_19:
        /*005c*/ 	.byte	0x04, 0x10
        /*005e*/ 	.short	(.L_21 - .L_20)
.L_20:
        /*0060*/ 	.word	0x00000080
        /*0064*/ 	.word	0x00000001
        /*0068*/ 	.word	0x00000001


	//----- nvinfo : EIATTR_CBANK_PARAM_SIZE
	.align		4
.L_21:
        /*006c*/ 	.byte	0x03, 0x19
        /*006e*/ 	.short	0x0018


	//----- nvinfo : EIATTR_PARAM_CBANK
	.align		4
        /*0070*/ 	.byte	0x04, 0x0a
        /*0072*/ 	.short	(.L_23 - .L_22)
	.align		4
.L_22:
        /*0074*/ 	.word	index@(.nv.constant0.triton_poi_fused_7)
        /*0078*/ 	.short	0x0210
        /*007a*/ 	.short	0x0018


	//----- nvinfo : EIATTR_SW_WAR
	.align		4
.L_23:
        /*007c*/ 	.byte	0x04, 0x36
        /*007e*/ 	.short	(.L_25 - .L_24)
.L_24:
        /*0080*/ 	.word	0x00000008
.L_25:


//--------------------- .nv.callgraph             --------------------------
	.section	.nv.callgraph,"",@"SHT_CUDA_CALLGRAPH"
	.align	4
	.sectionentsize	8
	.align		4
        /*0000*/ 	.word	0x00000000
	.align		4
        /*0004*/ 	.word	0xffffffff
	.align		4
        /*0008*/ 	.word	0x00000000
	.align		4
        /*000c*/ 	.word	0xfffffffe
	.align		4
        /*0010*/ 	.word	0x00000000
	.align		4
        /*0014*/ 	.word	0xfffffffd
	.align		4
        /*0018*/ 	.word	0x00000000
	.align		4
        /*001c*/ 	.word	0xfffffffc


//--------------------- .text.triton_poi_fused_7  --------------------------
	.section	.text.triton_poi_fused_7,"ax",@progbits
	.sectionflags	@"SHF_BARRIERS=1"
	.align	128
        .global         triton_poi_fused_7
        .type           triton_poi_fused_7,@function
        .size           triton_poi_fused_7,(.L_x_1 - triton_poi_fused_7)
        .other          triton_poi_fused_7,@"STO_CUDA_ENTRY STV_DEFAULT"
triton_poi_fused_7:
.text.triton_poi_fused_7:
[----:B------:R-:W0:Y:S02]  /*0000*/  LDC R1, c[0x0][0x28] ;  /* 0x00000a00ff017b82 */ /* 0x000e240000000800 */
[----:B------:R-:W1:Y:S01]  /*0010*/  S2R R2, SR_TID.X ;  /* 0x0000000000027919 */ /* 0x000e620000002100 */
[----:B------:R-:W2:Y:S01]  /*0020*/  LDC.64 R8, c[0x0][0x210] ;  /* 0x00008400ff087b82 */ /* 0x000ea20000000a00 */
[----:B------:R-:W-:Y:S01]  /*0030*/  CS2R R6, SRZ ;  /* 0x0000000000067805 */ /* 0x000fe2000001ff00 */
[----:B------:R-:W-:Y:S01]  /*0040*/  ULDC.64 UR6, c[0x0][0x208] ;  /* 0x0000820000067ab9 */ /* 0x000fe20000000a00 */
[----:B------:R-:W3:Y:S01]  /*0050*/  S2R R0, SR_CTAID.X ;  /* 0x0000000000007919 */ /* 0x000ee20000002500 */
[----:B------:R-:W4:Y:S01]  /*0060*/  S2R R16, SR_CTAID.Y ;  /* 0x0000000000107919 */ /* 0x000f220000002600 */
[----:B------:R-:W-:Y:S02]  /*0070*/  CS2R R10, SRZ ;  /* 0x00000000000a7805 */ /* 0x000fe4000001ff00 */
[----:B-1----:R-:W-:Y:S01]  /*0080*/  SHF.R.U32.HI R19, RZ, 0x2, R2 ;  /* 0x00000002ff137819 */ /* 0x002fe20000011602 */
[----:B------:R-:W-:Y:S02]  /*0090*/  IMAD.SHL.U32 R3, R2, 0x4, RZ ;  /* 0x0000000402037824 */ /* 0x000fe400078e00ff */
[----:B---3--:R-:W-:Y:S01]  /*00a0*/  IMAD.SHL.U32 R0, R0, 0x10, RZ ;  /* 0x0000001000007824 */ /* 0x008fe200078e00ff */
[----:B------:R-:W-:Y:S01]  /*00b0*/  SGXT.U32 R19, R19, 0x5 ;  /* 0x000000051313781a */ /* 0x000fe20000000000 */
[----:B----4-:R-:W-:-:S03]  /*00c0*/  IMAD.SHL.U32 R18, R16, 0x40, RZ ;  /* 0x0000004010127824 */ /* 0x010fc600078e00ff */
[----:B------:R-:W-:Y:S02]  /*00d0*/  LOP3.LUT R5, R0, 0xc, R3, 0xf8, !PT ;  /* 0x0000000c00057812 */ /* 0x000fe400078ef803 */
[----:B------:R-:W-:Y:S02]  /*00e0*/  LOP3.LUT R4, R18, R19, RZ, 0xfc, !PT ;  /* 0x0000001312047212 */ /* 0x000fe400078efcff */
[----:B------:R-:W-:-:S03]  /*00f0*/  ISETP.GE.AND P0, PT, R5, 0x10, PT ;  /* 0x000000100500780c */ /* 0x000fc60003f06270 */
[----:B------:R-:W-:Y:S01]  /*0100*/  IMAD R13, R4, 0x10, R5 ;  /* 0x00000010040d7824 */ /* 0x000fe200078e0205 */
[----:B------:R-:W-:-:S03]  /*0110*/  CS2R R4, SRZ ;  /* 0x0000000000047805 */ /* 0x000fc6000001ff00 */
[C---:B------:R-:W-:Y:S02]  /*0120*/  VIADD R15, R13.reuse, 0x200 ;  /* 0x000002000d0f7836 */ /* 0x040fe40000000000 */
[----:B--2---:R-:W-:-:S04]  /*0130*/  IMAD.WIDE R12, R13, 0x4, R8 ;  /* 0x000000040d0c7825 */ /* 0x004fc800078e0208 */
[----:B------:R-:W-:Y:S01]  /*0140*/  IMAD.WIDE R14, R15, 0x4, R8 ;  /* 0x000000040f0e7825 */ /* 0x000fe200078e0208 */
[----:B------:R-:W-:Y:S01]  /*0150*/  CS2R R8, SRZ ;  /* 0x0000000000087805 */ /* 0x000fe2000001ff00 */
[----:B------:R1:W2:Y:S05]  /*0160*/  @!P0 LDG.E.EL.128 R4, desc[UR6][R12.64] ;  /* 0x000000060c048981 */ /* 0x0002aa000c2e1d00 */
[----:B------:R3:W4:Y:S01]  /*0170*/  @!P0 LDG.E.EL.128 R8, desc[UR6][R14.64] ;  /* 0x000000060e088981 */ /* 0x000722000c2e1d00 */
[----:B------:R-:W5:Y:S01]  /*0180*/  S2UR UR5, SR_CgaCtaId ;  /* 0x00000000000579c3 */ /* 0x000f620000008800 */
[----:B------:R-:W-:Y:S01]  /*0190*/  IMAD.SHL.U32 R17, R2, 0x100, RZ ;  /* 0x0000010002117824 */ /* 0x000fe200078e00ff */
[----:B------:R-:W-:Y:S01]  /*01a0*/  UMOV UR4, 0x400 ;  /* 0x0000040000047882 */ /* 0x000fe20000000000 */
[----:B------:R-:W-:-:S03]  /*01b0*/  SHF.R.S32.HI R16, RZ, 0x19, R16 ;  /* 0x00000019ff107819 */ /* 0x000fc60000011410 */
[----:B------:R-:W-:Y:S02]  /*01c0*/  LOP3.LUT R20, R17, 0x300, RZ, 0xc0, !PT ;  /* 0x0000030011147812 */ /* 0x000fe400078ec0ff */
[----:B------:R-:W-:Y:S02]  /*01d0*/  SHF.R.U32.HI R17, RZ, 0x2, R2 ;  /* 0x00000002ff117819 */ /* 0x000fe40000011602 */
[C---:B------:R-:W-:Y:S02]  /*01e0*/  LOP3.LUT R19, R20.reuse, R19, RZ, 0xfc, !PT ;  /* 0x0000001314137212 */ /* 0x040fe400078efcff */
[C---:B-1----:R-:W-:Y:S02]  /*01f0*/  LOP3.LUT R12, R20.reuse, 0x40, RZ, 0xfc, !PT ;  /* 0x00000040140c7812 */ /* 0x042fe400078efcff */
[C---:B------:R-:W-:Y:S02]  /*0200*/  LOP3.LUT R22, R20.reuse, 0x80, RZ, 0xfc, !PT ;  /* 0x0000008014167812 */ /* 0x040fe400078efcff */
[----:B------:R-:W-:-:S02]  /*0210*/  LOP3.LUT R24, R20, 0xc0, RZ, 0xfc, !PT ;  /* 0x000000c014187812 */ /* 0x000fc400078efcff */
[-C--:B------:R-:W-:Y:S02]  /*0220*/  LEA.HI R20, R20, R19.reuse, RZ, 0x1c ;  /* 0x0000001314147211 */ /* 0x080fe400078fe0ff */
[-C--:B------:R-:W-:Y:S02]  /*0230*/  LEA.HI R12, R12, R19.reuse, RZ, 0x1c ;  /* 0x000000130c0c7211 */ /* 0x080fe400078fe0ff */
[-C--:B------:R-:W-:Y:S01]  /*0240*/  LEA.HI R22, R22, R19.reuse, RZ, 0x1c ;  /* 0x0000001316167211 */ /* 0x080fe200078fe0ff */
[----:B-----5:R-:W-:Y:S01]  /*0250*/  UPRMT UR4, UR5, 0x654, UR4 ;  /* 0x0000065405047896 */ /* 0x020fe20008000004 */
[----:B------:R-:W-:Y:S02]  /*0260*/  LEA.HI R24, R24, R19, RZ, 0x1c ;  /* 0x0000001318187211 */ /* 0x000fe400078fe0ff */
[----:B---3--:R-:W-:Y:S02]  /*0270*/  LOP3.LUT R14, R17, 0x1c, RZ, 0xc0, !PT ;  /* 0x0000001c110e7812 */ /* 0x008fe400078ec0ff */
[----:B------:R-:W-:-:S02]  /*0280*/  LOP3.LUT R17, R3, 0x1fc, RZ, 0xc0, !PT ;  /* 0x000001fc03117812 */ /* 0x000fc400078ec0ff */
[----:B------:R-:W-:Y:S02]  /*0290*/  LEA R19, R20, UR4, 0x2 ;  /* 0x0000000414137c11 */ /* 0x000fe4000f8e10ff */
[----:B------:R-:W-:Y:S01]  /*02a0*/  LEA R20, R12, UR4, 0x2 ;  /* 0x000000040c147c11 */ /* 0x000fe2000f8e10ff */
[----:B------:R-:W-:Y:S01]  /*02b0*/  IMAD.IADD R14, R17, 0x1, R14 ;  /* 0x00000001110e7824 */ /* 0x000fe200078e020e */
[----:B------:R-:W-:Y:S02]  /*02c0*/  LEA R21, R22, UR4, 0x2 ;  /* 0x0000000416157c11 */ /* 0x000fe4000f8e10ff */
[----:B------:R-:W-:Y:S02]  /*02d0*/  LEA R24, R24, UR4, 0x2 ;  /* 0x0000000418187c11 */ /* 0x000fe4000f8e10ff */
[----:B------:R-:W-:Y:S02]  /*02e0*/  LEA R14, R14, UR4, 0x2 ;  /* 0x000000040e0e7c11 */ /* 0x000fe4000f8e10ff */
[----:B------:R-:W-:Y:S01]  /*02f0*/  LOP3.LUT R3, R18, 0x3c, R3, 0xf8, !PT ;  /* 0x0000003c12037812 */ /* 0x000fe200078ef803 */
[----:B--2---:R-:W-:Y:S04]  /*0300*/  STS [R19], R4 ;  /* 0x0000000413007388 */ /* 0x004fe80000000800 */
[----:B------:R1:W-:Y:S04]  /*0310*/  STS [R20+0x100], R5 ;  /* 0x0001000514007388 */ /* 0x0003e80000000800 */
[----:B------:R2:W-:Y:S04]  /*0320*/  STS [R21+0x200], R6 ;  /* 0x0002000615007388 */ /* 0x0005e80000000800 */
[----:B------:R3:W-:Y:S01]  /*0330*/  STS [R24+0x300], R7 ;  /* 0x0003000718007388 */ /* 0x0007e20000000800 */
[----:B-1----:R-:W1:Y:S03]  /*0340*/  LDC.64 R4, c[0x0][0x218] ;  /* 0x00008600ff047b82 */ /* 0x002e660000000a00 */
[----:B----4-:R4:W-:Y:S01]  /*0350*/  STS [R19+0x80], R8 ;  /* 0x0000800813007388 */ /* 0x0109e20000000800 */
[----:B--2---:R-:W-:-:S03]  /*0360*/  SGXT R6, R16, 0x1 ;  /* 0x000000011006781a */ /* 0x004fc60000000200 */
[----:B------:R-:W-:Y:S01]  /*0370*/  STS [R20+0x180], R9 ;  /* 0x0001800914007388 */ /* 0x000fe20000000800 */
[----:B------:R-:W-:-:S03]  /*0380*/  LEA.HI R6, R6, R3, RZ, 0x6 ;  /* 0x0000000306067211 */ /* 0x000fc600078f30ff */
[----:B------:R-:W-:Y:S01]  /*0390*/  STS [R21+0x280], R10 ;  /* 0x0002800a15007388 */ /* 0x000fe20000000800 */
[----:B---3--:R-:W-:Y:S01]  /*03a0*/  SHF.R.U32.HI R7, RZ, 0x4, R2 ;  /* 0x00000004ff077819 */ /* 0x008fe20000011602 */
[----:B------:R-:W-:Y:S02]  /*03b0*/  IMAD.SHL.U32 R2, R6, 0x10, RZ ;  /* 0x0000001006027824 */ /* 0x000fe400078e00ff */
[----:B------:R-:W-:Y:S01]  /*03c0*/  STS [R24+0x380], R11 ;  /* 0x0003800b18007388 */ /* 0x000fe20000000800 */
[----:B------:R-:W-:Y:S02]  /*03d0*/  SGXT.U32 R7, R7, 0x3 ;  /* 0x000000030707781a */ /* 0x000fe40000000000 */
[----:B----4-:R-:W-:Y:S01]  /*03e0*/  LOP3.LUT R8, R17, 0x200, RZ, 0xfc, !PT ;  /* 0x0000020011087812 */ /* 0x010fe200078efcff */
[----:B------:R-:W-:Y:S01]  /*03f0*/  BAR.SYNC.DEFER_BLOCKING 0x0 ;  /* 0x0000000000007b1d */ /* 0x000fe20000010000 */
[----:B------:R-:W-:Y:S02]  /*0400*/  LOP3.LUT R7, R0, R7, RZ, 0xfc, !PT ;  /* 0x0000000700077212 */ /* 0x000fe400078efcff */
[----:B------:R-:W-:-:S02]  /*0410*/  LOP3.LUT R6, R6, 0xffffffc0, RZ, 0xc0, !PT ;  /* 0xffffffc006067812 */ /* 0x000fc400078ec0ff */
[----:B------:R-:W-:Y:S02]  /*0420*/  LOP3.LUT R2, R2, 0xfffffc00, RZ, 0xc0, !PT ;  /* 0xfffffc0002027812 */ /* 0x000fe400078ec0ff */
[C---:B------:R-:W-:Y:S02]  /*0430*/  LOP3.LUT R0, R7.reuse, 0x8, RZ, 0xfc, !PT ;  /* 0x0000000807007812 */ /* 0x040fe400078efcff */
[----:B------:R-:W-:Y:S02]  /*0440*/  SHF.R.U32.HI R8, RZ, 0x4, R8 ;  /* 0x00000004ff087819 */ /* 0x000fe40000011608 */
[----:B------:R-:W-:Y:S02]  /*0450*/  IADD3 R6, R2, R3, -R6 ;  /* 0x0000000302067210 */ /* 0x000fe40007ffe806 */
[C---:B------:R-:W-:Y:S02]  /*0460*/  ISETP.GE.AND P1, PT, R7.reuse, 0x10, PT ;  /* 0x000000100700780c */ /* 0x040fe40003f26270 */
[----:B------:R-:W-:Y:S01]  /*0470*/  ISETP.GE.AND P0, PT, R0, 0x10, PT ;  /* 0x000000100000780c */ /* 0x000fe20003f06270 */
[----:B------:R-:W-:Y:S01]  /*0480*/  IMAD R3, R7, 0x40, R6 ;  /* 0x0000004007037824 */ /* 0x000fe200078e0206 */
[----:B------:R-:W-:-:S03]  /*0490*/  LOP3.LUT R8, R8, 0x3c, RZ, 0xc0, !PT ;  /* 0x0000003c08087812 */ /* 0x000fc600078ec0ff */
[----:B-1----:R-:W-:Y:S01]  /*04a0*/  IMAD.WIDE R2, R3, 0x4, R4 ;  /* 0x0000000403027825 */ /* 0x002fe200078e0204 */
[----:B------:R-:W1:Y:S03]  /*04b0*/  LDS.128 R12, [R14] ;  /* 0x000000000e0c7984 */ /* 0x000e660000000c00 */
[----:B------:R-:W-:-:S05]  /*04c0*/  IMAD.IADD R8, R17, 0x1, R8 ;  /* 0x0000000111087824 */ /* 0x000fca00078e0208 */
[----:B------:R-:W-:Y:S01]  /*04d0*/  LEA R8, R8, UR4, 0x2 ;  /* 0x0000000408087c11 */ /* 0x000fe2000f8e10ff */
[----:B-1----:R1:W-:Y:S01]  /*04e0*/  @!P1 STG.E.128 desc[UR6][R2.64], R12 ;  /* 0x0000000c02009986 */ /* 0x0023e2000c101d06 */
[----:B------:R-:W-:Y:S05]  /*04f0*/  @P0 EXIT ;  /* 0x000000000000094d */ /* 0x000fea0003800000 */
[----:B------:R-:W0:Y:S01]  /*0500*/  LDS.128 R8, [R8+0x800] ;  /* 0x0008000008087984 */ /* 0x000e220000000c00 */
[----:B-1----:R-:W-:-:S04]  /*0510*/  IMAD R3, R0, 0x40, R6 ;  /* 0x0000004000037824 */ /* 0x002fc800078e0206 */
[----:B------:R-:W-:-:S05]  /*0520*/  IMAD.WIDE R4, R3, 0x4, R4 ;  /* 0x0000000403047825 */ /* 0x000fca00078e0204 */
[----:B0-----:R-:W-:Y:S01]  /*0530*/  STG.E.128 desc[UR6][R4.64], R8 ;  /* 0x0000000804007986 */ /* 0x001fe2000c101d06 */
[----:B------:R-:W-:Y:S05]  /*0540*/  EXIT ;  /* 0x000000000000794d */ /* 0x000fea0003800000 */
.L_x_0:
[----:B------:R-:W-:-:S00]  /*0550*/  BRA `(.L_x_0) ;  /* 0xfffffffc00fc7947 */ /* 0x000fc0000383ffff */
[----:B------:R-:W-:-:S00]  /*0560*/  NOP ;  /* 0x0000000000007918 */ /* 0x000fc00000000000 */
        /* <DEDUP_REMOVED lines=9> */
.L_x_1:


//--------------------- .nv.shared.triton_poi_fused_7 --------------------------
	.section	.nv.shared.triton_poi_fused_7,"aw",@nobits
	.sectionflags	@""
	.align	16
	.zero		1024


//--------------------- .nv.constant0.triton_poi_fused_7 --------------------------
	.section	.nv.constant0.triton_poi_fused_7,"a",@progbits
	.sectionflags	@""
	.align	4
.nv.constant0.triton_poi_fused_7:
	.zero		552
